//
// Generated by NVIDIA NVVM Compiler
//
// Compiler Build ID: CL-36424714
// Cuda compilation tools, release 13.0, V13.0.88
// Based on NVVM 20.0.0
//

.version 9.0
.target sm_100
.address_size 64

	// .globl	_Z12parallel_fori

.visible .entry _Z12parallel_fori(
	.param .u32 _Z12parallel_fori_param_0
)
{


	ret;

}


// ===== COMPILED SASS (sm_100) =====

	.target	sm_100

	.elftype	@"ET_EXEC"


//--------------------- .note.nv.tkinfo           --------------------------
	.section	.note.nv.tkinfo,"",@"SHT_NOTE"
	.sectionflags	@"SHF_NOTE_NV_TKINFO"
	.tkinfo
        /*0018*/ 	.word	0x00000002
        /*0030*/ 	.string	""
        /*0030*/ 	.string	"ptxas"
        /*0030*/ 	.string	"Cuda compilation tools, release 13.0, V13.0.88"
        /*0030*/ 	.string	"Build cuda_13.0.r13.0/compiler.36424714_0"
        /*0030*/ 	.string	"-arch sm_100 -m 64 "



//--------------------- .note.nv.cuinfo           --------------------------
	.section	.note.nv.cuinfo,"",@"SHT_NOTE"
	.sectionflags	@"SHF_NOTE_NV_CUINFO"
        /*0018*/ 	.short	0x0002
        /*001a*/ 	.short	0x0064
        /*001c*/ 	.short	0x0082
	.zero		2


//--------------------- .nv.info                  --------------------------
	.section	.nv.info,"",@"SHT_CUDA_INFO"
	.align	4


	//----- nvinfo : EIATTR_REGCOUNT
	.align		4
        /*0000*/ 	.byte	0x04, 0x2f
        /*0002*/ 	.short	(.L_1 - .L_0)
	.align		4
.L_0:
        /*0004*/ 	.word	index@(_Z12parallel_fori)
        /*0008*/ 	.word	0x00000004


	//----- nvinfo : EIATTR_FRAME_SIZE
	.align		4
.L_1:
        /*000c*/ 	.byte	0x04, 0x11
        /*000e*/ 	.short	(.L_3 - .L_2)
	.align		4
.L_2:
        /*0010*/ 	.word	index@(_Z12parallel_fori)
        /*0014*/ 	.word	0x00000000


	//----- nvinfo : EIATTR_MIN_STACK_SIZE
	.align		4
.L_3:
        /*0018*/ 	.byte	0x04, 0x12
        /*001a*/ 	.short	(.L_5 - .L_4)
	.align		4
.L_4:
        /*001c*/ 	.word	index@(_Z12parallel_fori)
        /*0020*/ 	.word	0x00000000
.L_5:


//--------------------- .nv.compat                --------------------------
	.section	.nv.compat,"",@"SHT_CUDA_COMPAT_INFO"
	.align	4
        /*0000*/ 	.byte	0x02, 0x09, 0x00, 0x00, 0x02, 0x02, 0x01, 0x00, 0x02, 0x05, 0x05, 0x00, 0x03, 0x07, 0x01, 0x01
        /*0010*/ 	.byte	0x02, 0x03, 0x00, 0x00, 0x02, 0x06, 0x01, 0x00, 0x04, 0x0b, 0x08, 0x00, 0x09, 0x00, 0x00, 0x00
        /*0020*/ 	.byte	0x00, 0x00, 0x00, 0x00


//--------------------- .nv.info._Z12parallel_fori --------------------------
	.section	.nv.info._Z12parallel_fori,"",@"SHT_CUDA_INFO"
	.sectionflags	@""
	.align	4


	//----- nvinfo : EIATTR_CUDA_API_VERSION
	.align		4
        /*0000*/ 	.byte	0x04, 0x37
        /*0002*/ 	.short	(.L_7 - .L_6)
.L_6:
        /*0004*/ 	.word	0x00000082


	//----- nvinfo : EIATTR_KPARAM_INFO
	.align		4
.L_7:
        /*0008*/ 	.byte	0x04, 0x17
        /*000a*/ 	.short	(.L_9 - .L_8)
.L_8:
        /*000c*/ 	.word	0x00000000
        /*0010*/ 	.short	0x0000
        /*0012*/ 	.short	0x0000
        /*0014*/ 	.byte	0x00, 0xf0, 0x11, 0x00


	//----- nvinfo : EIATTR_SPARSE_MMA_MASK
	.align		4
.L_9:
        /*0018*/ 	.byte	0x03, 0x50
        /*001a*/ 	.short	0x0000


	//----- nvinfo : EIATTR_MAXREG_COUNT
	.align		4
        /*001c*/ 	.byte	0x03, 0x1b
        /*001e*/ 	.short	0x00ff


	//----- nvinfo : EIATTR_MERCURY_ISA_VERSION
	.align		4
        /*0020*/ 	.byte	0x03, 0x5f
        /*0022*/ 	.short	0x0101


	//----- nvinfo : EIATTR_VRC_CTA_INIT_COUNT
	.align		4
        /*0024*/ 	.byte	0x02, 0x4a
	.zero		1
	.zero		1


	//----- nvinfo : EIATTR_EXIT_INSTR_OFFSETS
	.align		4
        /*0028*/ 	.byte	0x04, 0x1c
        /*002a*/ 	.short	(.L_11 - .L_10)


	//   ....[0]....
.L_10:
        /*002c*/ 	.word	0x00000010


	//----- nvinfo : EIATTR_CBANK_PARAM_SIZE
	.align		4
.L_11:
        /*0030*/ 	.byte	0x03, 0x19
        /*0032*/ 	.short	0x0004


	//----- nvinfo : EIATTR_PARAM_CBANK
	.align		4
        /*0034*/ 	.byte	0x04, 0x0a
        /*0036*/ 	.short	(.L_13 - .L_12)
	.align		4
.L_12:
        /*0038*/ 	.word	index@(.nv.constant0._Z12parallel_fori)
        /*003c*/ 	.short	0x0380
        /*003e*/ 	.short	0x0004


	//----- nvinfo : EIATTR_SW_WAR
	.align		4
.L_13:
        /*0040*/ 	.byte	0x04, 0x36
        /*0042*/ 	.short	(.L_15 - .L_14)
.L_14:
        /*0044*/ 	.word	0x00000008
.L_15:


//--------------------- .nv.callgraph             --------------------------
	.section	.nv.callgraph,"",@"SHT_CUDA_CALLGRAPH"
	.align	4
	.sectionentsize	8
	.align		4
        /*0000*/ 	.word	0x00000000
	.align		4
        /*0004*/ 	.word	0xffffffff
	.align		4
        /*0008*/ 	.word	0x00000000
	.align		4
        /*000c*/ 	.word	0xfffffffe
	.align		4
        /*0010*/ 	.word	0x00000000
	.align		4
        /*0014*/ 	.word	0xfffffffd
	.align		4
        /*0018*/ 	.word	0x00000000
	.align		4
        /*001c*/ 	.word	0xfffffffc


//--------------------- .text._Z12parallel_fori   --------------------------
	.section	.text._Z12parallel_fori,"ax",@progbits
	.align	128
        .global         _Z12parallel_fori
        .type           _Z12parallel_fori,@function
        .size           _Z12parallel_fori,(.L_x_1 - _Z12parallel_fori)
        .other          _Z12parallel_fori,@"STO_CUDA_ENTRY STV_DEFAULT"
_Z12parallel_fori:
.text._Z12parallel_fori:
[----:B------:R-:W-:Y:S01]  /*0000*/  LDC R1, c[0x0][0x37c] ;  /* 0x0000df00ff017b82 */ /* 0x000fe20000000800 */
[----:B------:R-:W-:Y:S05]  /*0010*/  EXIT ;  /* 0x000000000000794d */ /* 0x000fea0003800000 */
.L_x_0:
[----:B------:R-:W-:-:S00]  /*0020*/  BRA `(.L_x_0) ;  /* 0xfffffffc00fc7947 */ /* 0x000fc0000383ffff */
[----:B------:R-:W-:-:S00]  /*0030*/  NOP ;  /* 0x0000000000007918 */ /* 0x000fc00000000000 */
        /* <DEDUP_REMOVED lines=12> */
.L_x_1:


//--------------------- .nv.shared.reserved.0     --------------------------
	.section	.nv.shared.reserved.0,"aw",@nobits
	.weak		__nv_reservedSMEM_offset_0_alias
	.size		__nv_reservedSMEM_offset_0_alias, 0, 64
	.other		__nv_reservedSMEM_offset_0_alias,@"STO_CUDA_RESERVED_SHARED STV_DEFAULT"
__nv_reservedSMEM_offset_0_alias:
	.zero		0
	.zero		64


//--------------------- .nv.constant0._Z12parallel_fori --------------------------
	.section	.nv.constant0._Z12parallel_fori,"a",@progbits
	.sectionflags	@""
	.align	4
.nv.constant0._Z12parallel_fori:
	.zero		900


//--------------------- SYMBOLS --------------------------

	.type		.nv.reservedSmem.offset0,@object
	.size		.nv.reservedSmem.offset0,0x4
